//
// Generated by NVIDIA NVVM Compiler
//
// Compiler Build ID: CL-36424714
// Cuda compilation tools, release 13.0, V13.0.88
// Based on NVVM 20.0.0
//

.version 9.0
.target sm_100
.address_size 64

	// .globl	_Z15step_kernel_modiifPfS_

.visible .entry _Z15step_kernel_modiifPfS_(
	.param .u32 _Z15step_kernel_modiifPfS__param_0,
	.param .u32 _Z15step_kernel_modiifPfS__param_1,
	.param .f32 _Z15step_kernel_modiifPfS__param_2,
	.param .u64 .ptr .align 1 _Z15step_kernel_modiifPfS__param_3,
	.param .u64 .ptr .align 1 _Z15step_kernel_modiifPfS__param_4
)
{
	.reg .pred 	%p<8>;
	.reg .b32 	%r<21>;
	.reg .b32 	%f<14>;
	.reg .b64 	%rd<12>;

	ld.param.u32 	%r4, [_Z15step_kernel_modiifPfS__param_0];
	ld.param.u32 	%r5, [_Z15step_kernel_modiifPfS__param_1];
	ld.param.f32 	%f1, [_Z15step_kernel_modiifPfS__param_2];
	ld.param.u64 	%rd1, [_Z15step_kernel_modiifPfS__param_3];
	ld.param.u64 	%rd2, [_Z15step_kernel_modiifPfS__param_4];
	mov.u32 	%r7, %tid.x;
	mov.u32 	%r8, %ctaid.x;
	mov.u32 	%r9, %ntid.x;
	mad.lo.s32 	%r10, %r8, %r9, %r7;
	mov.u32 	%r11, %tid.y;
	mov.u32 	%r12, %ctaid.y;
	mov.u32 	%r13, %ntid.y;
	mad.lo.s32 	%r14, %r12, %r13, %r11;
	setp.eq.s32 	%p1, %r14, 0;
	setp.lt.s32 	%p2, %r10, 1;
	or.pred  	%p3, %p1, %p2;
	add.s32 	%r15, %r4, -1;
	setp.ge.s32 	%p4, %r14, %r15;
	or.pred  	%p5, %p3, %p4;
	add.s32 	%r16, %r5, -1;
	setp.ge.s32 	%p6, %r10, %r16;
	or.pred  	%p7, %p5, %p6;
	@%p7 bra 	$L__BB0_2;
	cvta.to.global.u64 	%rd3, %rd1;
	cvta.to.global.u64 	%rd4, %rd2;
	mul.lo.s32 	%r17, %r10, %r4;
	add.s32 	%r18, %r17, %r14;
	sub.s32 	%r19, %r17, %r4;
	add.s32 	%r20, %r19, %r14;
	mul.wide.s32 	%rd5, %r18, 4;
	add.s64 	%rd6, %rd3, %rd5;
	ld.global.f32 	%f2, [%rd6+-4];
	ld.global.f32 	%f3, [%rd6];
	add.f32 	%f4, %f3, %f3;
	sub.f32 	%f5, %f2, %f4;
	ld.global.f32 	%f6, [%rd6+4];
	add.f32 	%f7, %f6, %f5;
	mul.wide.s32 	%rd7, %r20, 4;
	add.s64 	%rd8, %rd3, %rd7;
	ld.global.f32 	%f8, [%rd8];
	sub.f32 	%f9, %f8, %f4;
	mul.wide.s32 	%rd9, %r4, 4;
	add.s64 	%rd10, %rd6, %rd9;
	ld.global.f32 	%f10, [%rd10];
	add.f32 	%f11, %f10, %f9;
	add.f32 	%f12, %f7, %f11;
	fma.rn.f32 	%f13, %f1, %f12, %f3;
	add.s64 	%rd11, %rd4, %rd5;
	st.global.f32 	[%rd11], %f13;
$L__BB0_2:
	ret;

}


// ===== COMPILED SASS (sm_100) =====

	.target	sm_100

	.elftype	@"ET_EXEC"


//--------------------- .note.nv.tkinfo           --------------------------
	.section	.note.nv.tkinfo,"",@"SHT_NOTE"
	.sectionflags	@"SHF_NOTE_NV_TKINFO"
	.tkinfo
        /*0018*/ 	.word	0x00000002
        /*0030*/ 	.string	""
        /*0030*/ 	.string	"ptxas"
        /*0030*/ 	.string	"Cuda compilation tools, release 13.0, V13.0.88"
        /*0030*/ 	.string	"Build cuda_13.0.r13.0/compiler.36424714_0"
        /*0030*/ 	.string	"-arch sm_100 -m 64 "



//--------------------- .note.nv.cuinfo           --------------------------
	.section	.note.nv.cuinfo,"",@"SHT_NOTE"
	.sectionflags	@"SHF_NOTE_NV_CUINFO"
        /*0018*/ 	.short	0x0002
        /*001a*/ 	.short	0x0064
        /*001c*/ 	.short	0x0082
	.zero		2


//--------------------- .nv.info                  --------------------------
	.section	.nv.info,"",@"SHT_CUDA_INFO"
	.align	4


	//----- nvinfo : EIATTR_REGCOUNT
	.align		4
        /*0000*/ 	.byte	0x04, 0x2f
        /*0002*/ 	.short	(.L_1 - .L_0)
	.align		4
.L_0:
        /*0004*/ 	.word	index@(_Z15step_kernel_modiifPfS_)
        /*0008*/ 	.word	0x00000012


	//----- nvinfo : EIATTR_FRAME_SIZE
	.align		4
.L_1:
        /*000c*/ 	.byte	0x04, 0x11
        /*000e*/ 	.short	(.L_3 - .L_2)
	.align		4
.L_2:
        /*0010*/ 	.word	index@(_Z15step_kernel_modiifPfS_)
        /*0014*/ 	.word	0x00000000


	//----- nvinfo : EIATTR_MIN_STACK_SIZE
	.align		4
.L_3:
        /*0018*/ 	.byte	0x04, 0x12
        /*001a*/ 	.short	(.L_5 - .L_4)
	.align		4
.L_4:
        /*001c*/ 	.word	index@(_Z15step_kernel_modiifPfS_)
        /*0020*/ 	.word	0x00000000
.L_5:


//--------------------- .nv.compat                --------------------------
	.section	.nv.compat,"",@"SHT_CUDA_COMPAT_INFO"
	.align	4
        /*0000*/ 	.byte	0x02, 0x09, 0x00, 0x00, 0x02, 0x02, 0x01, 0x00, 0x02, 0x05, 0x05, 0x00, 0x03, 0x07, 0x01, 0x01
        /*0010*/ 	.byte	0x02, 0x03, 0x00, 0x00, 0x02, 0x06, 0x01, 0x00, 0x04, 0x0b, 0x08, 0x00, 0x09, 0x00, 0x00, 0x00
        /*0020*/ 	.byte	0x00, 0x00, 0x00, 0x00


//--------------------- .nv.info._Z15step_kernel_modiifPfS_ --------------------------
	.section	.nv.info._Z15step_kernel_modiifPfS_,"",@"SHT_CUDA_INFO"
	.sectionflags	@""
	.align	4


	//----- nvinfo : EIATTR_CUDA_API_VERSION
	.align		4
        /*0000*/ 	.byte	0x04, 0x37
        /*0002*/ 	.short	(.L_7 - .L_6)
.L_6:
        /*0004*/ 	.word	0x00000082


	//----- nvinfo : EIATTR_KPARAM_INFO
	.align		4
.L_7:
        /*0008*/ 	.byte	0x04, 0x17
        /*000a*/ 	.short	(.L_9 - .L_8)
.L_8:
        /*000c*/ 	.word	0x00000000
        /*0010*/ 	.short	0x0004
        /*0012*/ 	.short	0x0018
        /*0014*/ 	.byte	0x00, 0xf5, 0x21, 0x00


	//----- nvinfo : EIATTR_KPARAM_INFO
	.align		4
.L_9:
        /*0018*/ 	.byte	0x04, 0x17
        /*001a*/ 	.short	(.L_11 - .L_10)
.L_10:
        /*001c*/ 	.word	0x00000000
        /*0020*/ 	.short	0x0003
        /*0022*/ 	.short	0x0010
        /*0024*/ 	.byte	0x00, 0xf5, 0x21, 0x00


	//----- nvinfo : EIATTR_KPARAM_INFO
	.align		4
.L_11:
        /*0028*/ 	.byte	0x04, 0x17
        /*002a*/ 	.short	(.L_13 - .L_12)
.L_12:
        /*002c*/ 	.word	0x00000000
        /*0030*/ 	.short	0x0002
        /*0032*/ 	.short	0x0008
        /*0034*/ 	.byte	0x00, 0xf0, 0x11, 0x00


	//----- nvinfo : EIATTR_KPARAM_INFO
	.align		4
.L_13:
        /*0038*/ 	.byte	0x04, 0x17
        /*003a*/ 	.short	(.L_15 - .L_14)
.L_14:
        /*003c*/ 	.word	0x00000000
        /*0040*/ 	.short	0x0001
        /*0042*/ 	.short	0x0004
        /*0044*/ 	.byte	0x00, 0xf0, 0x11, 0x00


	//----- nvinfo : EIATTR_KPARAM_INFO
	.align		4
.L_15:
        /*0048*/ 	.byte	0x04, 0x17
        /*004a*/ 	.short	(.L_17 - .L_16)
.L_16:
        /*004c*/ 	.word	0x00000000
        /*0050*/ 	.short	0x0000
        /*0052*/ 	.short	0x0000
        /*0054*/ 	.byte	0x00, 0xf0, 0x11, 0x00


	//----- nvinfo : EIATTR_SPARSE_MMA_MASK
	.align		4
.L_17:
        /*0058*/ 	.byte	0x03, 0x50
        /*005a*/ 	.short	0x0000


	//----- nvinfo : EIATTR_MAXREG_COUNT
	.align		4
        /*005c*/ 	.byte	0x03, 0x1b
        /*005e*/ 	.short	0x00ff


	//----- nvinfo : EIATTR_MERCURY_ISA_VERSION
	.align		4
        /*0060*/ 	.byte	0x03, 0x5f
        /*0062*/ 	.short	0x0101


	//----- nvinfo : EIATTR_VRC_CTA_INIT_COUNT
	.align		4
        /*0064*/ 	.byte	0x02, 0x4a
	.zero		1
	.zero		1


	//----- nvinfo : EIATTR_EXIT_INSTR_OFFSETS
	.align		4
        /*0068*/ 	.byte	0x04, 0x1c
        /*006a*/ 	.short	(.L_19 - .L_18)


	//   ....[0]....
.L_18:
        /*006c*/ 	.word	0x00000100


	//   ....[1]....
        /*0070*/ 	.word	0x00000290


	//----- nvinfo : EIATTR_CBANK_PARAM_SIZE
	.align		4
.L_19:
        /*0074*/ 	.byte	0x03, 0x19
        /*0076*/ 	.short	0x0020


	//----- nvinfo : EIATTR_PARAM_CBANK
	.align		4
        /*0078*/ 	.byte	0x04, 0x0a
        /*007a*/ 	.short	(.L_21 - .L_20)
	.align		4
.L_20:
        /*007c*/ 	.word	index@(.nv.constant0._Z15step_kernel_modiifPfS_)
        /*0080*/ 	.short	0x0380
        /*0082*/ 	.short	0x0020


	//----- nvinfo : EIATTR_SW_WAR
	.align		4
.L_21:
        /*0084*/ 	.byte	0x04, 0x36
        /*0086*/ 	.short	(.L_23 - .L_22)
.L_22:
        /*0088*/ 	.word	0x00000008
.L_23:


//--------------------- .nv.callgraph             --------------------------
	.section	.nv.callgraph,"",@"SHT_CUDA_CALLGRAPH"
	.align	4
	.sectionentsize	8
	.align		4
        /*0000*/ 	.word	0x00000000
	.align		4
        /*0004*/ 	.word	0xffffffff
	.align		4
        /*0008*/ 	.word	0x00000000
	.align		4
        /*000c*/ 	.word	0xfffffffe
	.align		4
        /*0010*/ 	.word	0x00000000
	.align		4
        /*0014*/ 	.word	0xfffffffd
	.align		4
        /*0018*/ 	.word	0x00000000
	.align		4
        /*001c*/ 	.word	0xfffffffc


//--------------------- .text._Z15step_kernel_modiifPfS_ --------------------------
	.section	.text._Z15step_kernel_modiifPfS_,"ax",@progbits
	.align	128
        .global         _Z15step_kernel_modiifPfS_
        .type           _Z15step_kernel_modiifPfS_,@function
        .size           _Z15step_kernel_modiifPfS_,(.L_x_1 - _Z15step_kernel_modiifPfS_)
        .other          _Z15step_kernel_modiifPfS_,@"STO_CUDA_ENTRY STV_DEFAULT"
_Z15step_kernel_modiifPfS_:
.text._Z15step_kernel_modiifPfS_:
[----:B------:R-:W-:Y:S01]  /*0000*/  LDC R1, c[0x0][0x37c] ;  /* 0x0000df00ff017b82 */ /* 0x000fe20000000800 */
[----:B------:R-:W0:Y:S07]  /*0010*/  S2R R5, SR_TID.X ;  /* 0x0000000000057919 */ /* 0x000e2e0000002100 */
[----:B------:R-:W0:Y:S01]  /*0020*/  S2UR UR4, SR_CTAID.X ;  /* 0x00000000000479c3 */ /* 0x000e220000002500 */
[----:B------:R-:W1:Y:S07]  /*0030*/  S2R R4, SR_TID.Y ;  /* 0x0000000000047919 */ /* 0x000e6e0000002200 */
[----:B------:R-:W0:Y:S08]  /*0040*/  LDC R0, c[0x0][0x360] ;  /* 0x0000d800ff007b82 */ /* 0x000e300000000800 */
[----:B------:R-:W1:Y:S08]  /*0050*/  S2UR UR5, SR_CTAID.Y ;  /* 0x00000000000579c3 */ /* 0x000e700000002600 */
[----:B------:R-:W1:Y:S08]  /*0060*/  LDC R7, c[0x0][0x364] ;  /* 0x0000d900ff077b82 */ /* 0x000e700000000800 */
[----:B------:R-:W2:Y:S01]  /*0070*/  LDC.64 R2, c[0x0][0x380] ;  /* 0x0000e000ff027b82 */ /* 0x000ea20000000a00 */
[----:B0-----:R-:W-:-:S05]  /*0080*/  IMAD R5, R0, UR4, R5 ;  /* 0x0000000400057c24 */ /* 0x001fca000f8e0205 */
[----:B------:R-:W-:Y:S01]  /*0090*/  ISETP.GE.AND P0, PT, R5, 0x1, PT ;  /* 0x000000010500780c */ /* 0x000fe20003f06270 */
[----:B-1----:R-:W-:-:S05]  /*00a0*/  IMAD R0, R7, UR5, R4 ;  /* 0x0000000507007c24 */ /* 0x002fca000f8e0204 */
[----:B------:R-:W-:Y:S02]  /*00b0*/  ISETP.EQ.OR P0, PT, R0, RZ, !P0 ;  /* 0x000000ff0000720c */ /* 0x000fe40004702670 */
[----:B--2---:R-:W-:Y:S02]  /*00c0*/  IADD3 R7, PT, PT, R2, -0x1, RZ ;  /* 0xffffffff02077810 */ /* 0x004fe40007ffe0ff */
[----:B------:R-:W-:Y:S02]  /*00d0*/  IADD3 R4, PT, PT, R3, -0x1, RZ ;  /* 0xffffffff03047810 */ /* 0x000fe40007ffe0ff */
[----:B------:R-:W-:-:S04]  /*00e0*/  ISETP.GE.OR P0, PT, R0, R7, P0 ;  /* 0x000000070000720c */ /* 0x000fc80000706670 */
[----:B------:R-:W-:-:S13]  /*00f0*/  ISETP.GE.OR P0, PT, R5, R4, P0 ;  /* 0x000000040500720c */ /* 0x000fda0000706670 */
[----:B------:R-:W-:Y:S05]  /*0100*/  @P0 EXIT ;  /* 0x000000000000094d */ /* 0x000fea0003800000 */
[----:B------:R-:W0:Y:S01]  /*0110*/  LDC.64 R6, c[0x0][0x390] ;  /* 0x0000e400ff067b82 */ /* 0x000e220000000a00 */
[----:B------:R-:W1:Y:S01]  /*0120*/  LDCU.64 UR4, c[0x0][0x358] ;  /* 0x00006b00ff0477ac */ /* 0x000e620008000a00 */
[CC--:B------:R-:W-:Y:S02]  /*0130*/  IMAD R3, R5.reuse, R2.reuse, -R2 ;  /* 0x0000000205037224 */ /* 0x0c0fe400078e0a02 */
[----:B------:R-:W-:Y:S01]  /*0140*/  IMAD R11, R5, R2, R0 ;  /* 0x00000002050b7224 */ /* 0x000fe200078e0200 */
[----:B------:R-:W2:Y:S02]  /*0150*/  LDCU UR6, c[0x0][0x388] ;  /* 0x00007100ff0677ac */ /* 0x000ea40008000800 */
[----:B------:R-:W-:Y:S01]  /*0160*/  IADD3 R3, PT, PT, R0, R3, RZ ;  /* 0x0000000300037210 */ /* 0x000fe20007ffe0ff */
[----:B------:R-:W3:Y:S01]  /*0170*/  LDC.64 R8, c[0x0][0x398] ;  /* 0x0000e600ff087b82 */ /* 0x000ee20000000a00 */
[----:B0-----:R-:W-:-:S04]  /*0180*/  IMAD.WIDE R4, R11, 0x4, R6 ;  /* 0x000000040b047825 */ /* 0x001fc800078e0206 */
[----:B------:R-:W-:Y:S01]  /*0190*/  IMAD.WIDE R6, R3, 0x4, R6 ;  /* 0x0000000403067825 */ /* 0x000fe200078e0206 */
[----:B-1----:R-:W4:Y:S03]  /*01a0*/  LDG.E R10, desc[UR4][R4.64] ;  /* 0x00000004040a7981 */ /* 0x002f26000c1e1900 */
[----:B------:R-:W-:Y:S01]  /*01b0*/  IMAD.WIDE R2, R2, 0x4, R4 ;  /* 0x0000000402027825 */ /* 0x000fe200078e0204 */
[----:B------:R-:W5:Y:S04]  /*01c0*/  LDG.E R0, desc[UR4][R4.64+-0x4] ;  /* 0xfffffc0404007981 */ /* 0x000f68000c1e1900 */
[----:B------:R-:W2:Y:S04]  /*01d0*/  LDG.E R6, desc[UR4][R6.64] ;  /* 0x0000000406067981 */ /* 0x000ea8000c1e1900 */
[----:B------:R-:W3:Y:S04]  /*01e0*/  LDG.E R15, desc[UR4][R4.64+0x4] ;  /* 0x00000404040f7981 */ /* 0x000ee8000c1e1900 */
[----:B------:R-:W3:Y:S01]  /*01f0*/  LDG.E R2, desc[UR4][R2.64] ;  /* 0x0000000402027981 */ /* 0x000ee2000c1e1900 */
[----:B----4-:R-:W-:-:S04]  /*0200*/  FADD R13, R10, R10 ;  /* 0x0000000a0a0d7221 */ /* 0x010fc80000000000 */
[----:B-----5:R-:W-:Y:S01]  /*0210*/  FADD R0, R0, -R13 ;  /* 0x8000000d00007221 */ /* 0x020fe20000000000 */
[----:B--2---:R-:W-:Y:S01]  /*0220*/  FADD R13, -R13, R6 ;  /* 0x000000060d0d7221 */ /* 0x004fe20000000100 */
[----:B---3--:R-:W-:-:S04]  /*0230*/  IMAD.WIDE R6, R11, 0x4, R8 ;  /* 0x000000040b067825 */ /* 0x008fc800078e0208 */
[----:B------:R-:W-:Y:S01]  /*0240*/  FADD R0, R0, R15 ;  /* 0x0000000f00007221 */ /* 0x000fe20000000000 */
[----:B------:R-:W-:-:S04]  /*0250*/  FADD R13, R13, R2 ;  /* 0x000000020d0d7221 */ /* 0x000fc80000000000 */
[----:B------:R-:W-:-:S04]  /*0260*/  FADD R13, R0, R13 ;  /* 0x0000000d000d7221 */ /* 0x000fc80000000000 */
[----:B------:R-:W-:-:S05]  /*0270*/  FFMA R13, R13, UR6, R10 ;  /* 0x000000060d0d7c23 */ /* 0x000fca000800000a */
[----:B------:R-:W-:Y:S01]  /*0280*/  STG.E desc[UR4][R6.64], R13 ;  /* 0x0000000d06007986 */ /* 0x000fe2000c101904 */
[----:B------:R-:W-:Y:S05]  /*0290*/  EXIT ;  /* 0x000000000000794d */ /* 0x000fea0003800000 */
.L_x_0:
[----:B------:R-:W-:-:S00]  /*02a0*/  BRA `(.L_x_0) ;  /* 0xfffffffc00fc7947 */ /* 0x000fc0000383ffff */
[----:B------:R-:W-:-:S00]  /*02b0*/  NOP ;  /* 0x0000000000007918 */ /* 0x000fc00000000000 */
        /* <DEDUP_REMOVED lines=12> */
.L_x_1:


//--------------------- .nv.shared.reserved.0     --------------------------
	.section	.nv.shared.reserved.0,"aw",@nobits
	.weak		__nv_reservedSMEM_offset_0_alias
	.size		__nv_reservedSMEM_offset_0_alias, 0, 64
	.other		__nv_reservedSMEM_offset_0_alias,@"STO_CUDA_RESERVED_SHARED STV_DEFAULT"
__nv_reservedSMEM_offset_0_alias:
	.zero		0
	.zero		64


//--------------------- .nv.constant0._Z15step_kernel_modiifPfS_ --------------------------
	.section	.nv.constant0._Z15step_kernel_modiifPfS_,"a",@progbits
	.sectionflags	@""
	.align	4
.nv.constant0._Z15step_kernel_modiifPfS_:
	.zero		928


//--------------------- SYMBOLS --------------------------

	.type		.nv.reservedSmem.offset0,@object
	.size		.nv.reservedSmem.offset0,0x4
